//
// Generated by NVIDIA NVVM Compiler
//
// Compiler Build ID: CL-36424714
// Cuda compilation tools, release 13.0, V13.0.88
// Based on NVVM 20.0.0
//

.version 9.0
.target sm_100
.address_size 64

	// .globl	_Z3sumPf
.extern .func  (.param .b32 func_retval0) vprintf
(
	.param .b64 vprintf_param_0,
	.param .b64 vprintf_param_1
)
;
.global .align 1 .b8 $str[46] = {103, 108, 111, 98, 97, 108, 95, 116, 105, 100, 58, 32, 37, 100, 44, 32, 98, 108, 111, 99, 107, 95, 116, 105, 100, 58, 32, 37, 100, 44, 32, 108, 111, 99, 97, 108, 95, 116, 105, 100, 58, 32, 37, 100, 10};

.visible .entry _Z3sumPf(
	.param .u64 .ptr .align 1 _Z3sumPf_param_0
)
{
	.local .align 8 .b8 	__local_depot0[16];
	.reg .b64 	%SP;
	.reg .b64 	%SPL;
	.reg .b32 	%r<7>;
	.reg .b32 	%f<3>;
	.reg .b64 	%rd<9>;

	mov.u64 	%SPL, __local_depot0;
	cvta.local.u64 	%SP, %SPL;
	ld.param.u64 	%rd1, [_Z3sumPf_param_0];
	cvta.to.global.u64 	%rd2, %rd1;
	add.u64 	%rd3, %SP, 0;
	add.u64 	%rd4, %SPL, 0;
	mov.u32 	%r1, %ctaid.x;
	mov.u32 	%r2, %ntid.x;
	mov.u32 	%r3, %tid.x;
	mad.lo.s32 	%r4, %r1, %r2, %r3;
	st.local.v2.u32 	[%rd4], {%r4, %r1};
	st.local.u32 	[%rd4+8], %r3;
	mov.u64 	%rd5, $str;
	cvta.global.u64 	%rd6, %rd5;
	{ // callseq 0, 0
	.param .b64 param0;
	st.param.b64 	[param0], %rd6;
	.param .b64 param1;
	st.param.b64 	[param1], %rd3;
	.param .b32 retval0;
	call.uni (retval0), 
	vprintf, 
	(
	param0, 
	param1
	);
	ld.param.b32 	%r5, [retval0];
	} // callseq 0
	mul.wide.s32 	%rd7, %r4, 4;
	add.s64 	%rd8, %rd2, %rd7;
	ld.global.f32 	%f1, [%rd8];
	add.f32 	%f2, %f1, 0f3F800000;
	st.global.f32 	[%rd8], %f2;
	ret;

}


// ===== COMPILED SASS (sm_100) =====

	.target	sm_100

	.elftype	@"ET_EXEC"


//--------------------- .note.nv.tkinfo           --------------------------
	.section	.note.nv.tkinfo,"",@"SHT_NOTE"
	.sectionflags	@"SHF_NOTE_NV_TKINFO"
	.tkinfo
        /*0018*/ 	.word	0x00000002
        /*0030*/ 	.string	""
        /*0030*/ 	.string	"ptxas"
        /*0030*/ 	.string	"Cuda compilation tools, release 13.0, V13.0.88"
        /*0030*/ 	.string	"Build cuda_13.0.r13.0/compiler.36424714_0"
        /*0030*/ 	.string	"-arch sm_100 -m 64 "



//--------------------- .note.nv.cuinfo           --------------------------
	.section	.note.nv.cuinfo,"",@"SHT_NOTE"
	.sectionflags	@"SHF_NOTE_NV_CUINFO"
        /*0018*/ 	.short	0x0002
        /*001a*/ 	.short	0x0064
        /*001c*/ 	.short	0x0082
	.zero		2


//--------------------- .nv.info                  --------------------------
	.section	.nv.info,"",@"SHT_CUDA_INFO"
	.align	4


	//----- nvinfo : EIATTR_REGCOUNT
	.align		4
        /*0000*/ 	.byte	0x04, 0x2f
        /*0002*/ 	.short	(.L_2 - .L_1)
	.align		4
.L_1:
        /*0004*/ 	.word	index@(_Z3sumPf)
        /*0008*/ 	.word	0x00000018


	//----- nvinfo : EIATTR_FRAME_SIZE
	.align		4
.L_2:
        /*000c*/ 	.byte	0x04, 0x11
        /*000e*/ 	.short	(.L_4 - .L_3)
	.align		4
.L_3:
        /*0010*/ 	.word	index@(_Z3sumPf)
        /*0014*/ 	.word	0x00000010


	//----- nvinfo : EIATTR_MIN_STACK_SIZE
	.align		4
.L_4:
        /*0018*/ 	.byte	0x04, 0x12
        /*001a*/ 	.short	(.L_6 - .L_5)
	.align		4
.L_5:
        /*001c*/ 	.word	index@(_Z3sumPf)
        /*0020*/ 	.word	0x00000010
.L_6:


//--------------------- .nv.compat                --------------------------
	.section	.nv.compat,"",@"SHT_CUDA_COMPAT_INFO"
	.align	4
        /*0000*/ 	.byte	0x02, 0x09, 0x00, 0x00, 0x02, 0x02, 0x01, 0x00, 0x02, 0x05, 0x05, 0x00, 0x03, 0x07, 0x01, 0x01
        /*0010*/ 	.byte	0x02, 0x03, 0x00, 0x00, 0x02, 0x06, 0x01, 0x00, 0x04, 0x0b, 0x08, 0x00, 0x09, 0x00, 0x00, 0x00
        /*0020*/ 	.byte	0x00, 0x00, 0x00, 0x00


//--------------------- .nv.info._Z3sumPf         --------------------------
	.section	.nv.info._Z3sumPf,"",@"SHT_CUDA_INFO"
	.sectionflags	@""
	.align	4


	//----- nvinfo : EIATTR_CUDA_API_VERSION
	.align		4
        /*0000*/ 	.byte	0x04, 0x37
        /*0002*/ 	.short	(.L_8 - .L_7)
.L_7:
        /*0004*/ 	.word	0x00000082


	//----- nvinfo : EIATTR_KPARAM_INFO
	.align		4
.L_8:
        /*0008*/ 	.byte	0x04, 0x17
        /*000a*/ 	.short	(.L_10 - .L_9)
.L_9:
        /*000c*/ 	.word	0x00000000
        /*0010*/ 	.short	0x0000
        /*0012*/ 	.short	0x0000
        /*0014*/ 	.byte	0x00, 0xf5, 0x21, 0x00


	//----- nvinfo : EIATTR_SPARSE_MMA_MASK
	.align		4
.L_10:
        /*0018*/ 	.byte	0x03, 0x50
        /*001a*/ 	.short	0x0000


	//----- nvinfo : EIATTR_MAXREG_COUNT
	.align		4
        /*001c*/ 	.byte	0x03, 0x1b
        /*001e*/ 	.short	0x00ff


	//----- nvinfo : EIATTR_EXTERNS
	.align		4
        /*0020*/ 	.byte	0x04, 0x0f
        /*0022*/ 	.short	(.L_12 - .L_11)


	//   ....[0]....
	.align		4
.L_11:
        /*0024*/ 	.word	index@(vprintf)


	//----- nvinfo : EIATTR_MERCURY_ISA_VERSION
	.align		4
.L_12:
        /*0028*/ 	.byte	0x03, 0x5f
        /*002a*/ 	.short	0x0101


	//----- nvinfo : EIATTR_VRC_CTA_INIT_COUNT
	.align		4
        /*002c*/ 	.byte	0x02, 0x4a
	.zero		1
	.zero		1


	//----- nvinfo : EIATTR_SYSCALL_OFFSETS
	.align		4
        /*0030*/ 	.byte	0x04, 0x46
        /*0032*/ 	.short	(.L_14 - .L_13)


	//   ....[0]....
.L_13:
        /*0034*/ 	.word	0x00000130


	//----- nvinfo : EIATTR_EXIT_INSTR_OFFSETS
	.align		4
.L_14:
        /*0038*/ 	.byte	0x04, 0x1c
        /*003a*/ 	.short	(.L_16 - .L_15)


	//   ....[0]....
.L_15:
        /*003c*/ 	.word	0x00000190


	//----- nvinfo : EIATTR_CBANK_PARAM_SIZE
	.align		4
.L_16:
        /*0040*/ 	.byte	0x03, 0x19
        /*0042*/ 	.short	0x0008


	//----- nvinfo : EIATTR_PARAM_CBANK
	.align		4
        /*0044*/ 	.byte	0x04, 0x0a
        /*0046*/ 	.short	(.L_18 - .L_17)
	.align		4
.L_17:
        /*0048*/ 	.word	index@(.nv.constant0._Z3sumPf)
        /*004c*/ 	.short	0x0380
        /*004e*/ 	.short	0x0008


	//----- nvinfo : EIATTR_SW_WAR
	.align		4
.L_18:
        /*0050*/ 	.byte	0x04, 0x36
        /*0052*/ 	.short	(.L_20 - .L_19)
.L_19:
        /*0054*/ 	.word	0x00000008
.L_20:


//--------------------- .nv.callgraph             --------------------------
	.section	.nv.callgraph,"",@"SHT_CUDA_CALLGRAPH"
	.align	4
	.sectionentsize	8
	.align		4
        /*0000*/ 	.word	0x00000000
	.align		4
        /*0004*/ 	.word	0xffffffff
	.align		4
        /*0008*/ 	.word	index@(_Z3sumPf)
	.align		4
        /*000c*/ 	.word	index@(vprintf)
	.align		4
        /*0010*/ 	.word	0x00000000
	.align		4
        /*0014*/ 	.word	0xfffffffe
	.align		4
        /*0018*/ 	.word	0x00000000
	.align		4
        /*001c*/ 	.word	0xfffffffd
	.align		4
        /*0020*/ 	.word	0x00000000
	.align		4
        /*0024*/ 	.word	0xfffffffc


//--------------------- .nv.constant4             --------------------------
	.section	.nv.constant4,"a",@progbits
	.align	8
	.align		8
.nv.constant4:
        /*0000*/ 	.dword	vprintf
	.align		8
        /*0008*/ 	.dword	$str


//--------------------- .text._Z3sumPf            --------------------------
	.section	.text._Z3sumPf,"ax",@progbits
	.align	128
        .global         _Z3sumPf
        .type           _Z3sumPf,@function
        .size           _Z3sumPf,(.L_x_2 - _Z3sumPf)
        .other          _Z3sumPf,@"STO_CUDA_ENTRY STV_DEFAULT"
_Z3sumPf:
.text._Z3sumPf:
[----:B------:R-:W0:Y:S01]  /*0000*/  LDC R1, c[0x0][0x37c] ;  /* 0x0000df00ff017b82 */ /* 0x000e220000000800 */
[----:B------:R-:W1:Y:S01]  /*0010*/  S2R R10, SR_TID.X ;  /* 0x00000000000a7919 */ /* 0x000e620000002100 */
[----:B------:R-:W2:Y:S01]  /*0020*/  LDCU UR5, c[0x0][0x2fc] ;  /* 0x00005f80ff0577ac */ /* 0x000ea20008000800 */
[----:B0-----:R-:W-:Y:S01]  /*0030*/  VIADD R1, R1, 0xfffffff0 ;  /* 0xfffffff001017836 */ /* 0x001fe20000000000 */
[----:B------:R-:W-:Y:S01]  /*0040*/  MOV R0, 0x0 ;  /* 0x0000000000007802 */ /* 0x000fe20000000f00 */
[----:B------:R-:W0:Y:S01]  /*0050*/  S2R R3, SR_CTAID.X ;  /* 0x0000000000037919 */ /* 0x000e220000002500 */
[----:B------:R-:W0:Y:S02]  /*0060*/  LDCU UR6, c[0x0][0x360] ;  /* 0x00006c00ff0677ac */ /* 0x000e240008000800 */
[----:B------:R3:W4:Y:S01]  /*0070*/  LDC.64 R8, c[0x4][R0] ;  /* 0x0100000000087b82 */ /* 0x0007220000000a00 */
[----:B------:R-:W5:Y:S01]  /*0080*/  LDCU UR4, c[0x0][0x2f8] ;  /* 0x00005f00ff0477ac */ /* 0x000f620008000800 */
[----:B------:R-:W0:Y:S01]  /*0090*/  LDCU.64 UR36, c[0x0][0x358] ;  /* 0x00006b00ff2477ac */ /* 0x000e220008000a00 */
[----:B-----5:R-:W-:-:S04]  /*00a0*/  IADD3 R6, P0, PT, R1, UR4, RZ ;  /* 0x0000000401067c10 */ /* 0x020fc8000ff1e0ff */
[----:B--2---:R-:W-:Y:S01]  /*00b0*/  IADD3.X R7, PT, PT, RZ, UR5, RZ, P0, !PT ;  /* 0x00000005ff077c10 */ /* 0x004fe200087fe4ff */
[----:B-1----:R3:W-:Y:S01]  /*00c0*/  STL [R1+0x8], R10 ;  /* 0x0000080a01007387 */ /* 0x0027e20000100800 */
[----:B0-----:R-:W-:Y:S01]  /*00d0*/  IMAD R2, R3, UR6, R10 ;  /* 0x0000000603027c24 */ /* 0x001fe2000f8e020a */
[----:B------:R-:W0:Y:S04]  /*00e0*/  LDCU.64 UR6, c[0x4][0x8] ;  /* 0x01000100ff0677ac */ /* 0x000e280008000a00 */
[----:B------:R3:W-:Y:S01]  /*00f0*/  STL.64 [R1], R2 ;  /* 0x0000000201007387 */ /* 0x0007e20000100a00 */
[----:B0-----:R-:W-:Y:S01]  /*0100*/  IMAD.U32 R4, RZ, RZ, UR6 ;  /* 0x00000006ff047e24 */ /* 0x001fe2000f8e00ff */
[----:B---34-:R-:W-:-:S07]  /*0110*/  MOV R5, UR7 ;  /* 0x0000000700057c02 */ /* 0x018fce0008000f00 */
[----:B------:R-:W-:-:S07]  /*0120*/  LEPC R20, `(.L_x_0) ;  /* 0x000000001014794e */ /* 0x000fce0000000000 */
[----:B------:R-:W-:Y:S05]  /*0130*/  CALL.ABS.NOINC R8 ;  /* 0x0000000008007343 */ /* 0x000fea0003c00000 */
.L_x_0:
[----:B------:R-:W0:Y:S02]  /*0140*/  LDC.64 R4, c[0x0][0x380] ;  /* 0x0000e000ff047b82 */ /* 0x000e240000000a00 */
[----:B0-----:R-:W-:-:S05]  /*0150*/  IMAD.WIDE R2, R2, 0x4, R4 ;  /* 0x0000000402027825 */ /* 0x001fca00078e0204 */
[----:B------:R-:W2:Y:S02]  /*0160*/  LDG.E R0, desc[UR36][R2.64] ;  /* 0x0000002402007981 */ /* 0x000ea4000c1e1900 */
[----:B--2---:R-:W-:-:S05]  /*0170*/  FADD R5, R0, 1 ;  /* 0x3f80000000057421 */ /* 0x004fca0000000000 */
[----:B------:R-:W-:Y:S01]  /*0180*/  STG.E desc[UR36][R2.64], R5 ;  /* 0x0000000502007986 */ /* 0x000fe2000c101924 */
[----:B------:R-:W-:Y:S05]  /*0190*/  EXIT ;  /* 0x000000000000794d */ /* 0x000fea0003800000 */
.L_x_1:
[----:B------:R-:W-:-:S00]  /*01a0*/  BRA `(.L_x_1) ;  /* 0xfffffffc00fc7947 */ /* 0x000fc0000383ffff */
[----:B------:R-:W-:-:S00]  /*01b0*/  NOP ;  /* 0x0000000000007918 */ /* 0x000fc00000000000 */
        /* <DEDUP_REMOVED lines=12> */
.L_x_2:


//--------------------- .nv.global.init           --------------------------
	.section	.nv.global.init,"aw",@progbits
.nv.global.init:
	.type		$str,@object
	.size		$str,(.L_0 - $str)
$str:
        /*0000*/ 	.byte	0x67, 0x6c, 0x6f, 0x62, 0x61, 0x6c, 0x5f, 0x74, 0x69, 0x64, 0x3a, 0x20, 0x25, 0x64, 0x2c, 0x20
        /*0010*/ 	.byte	0x62, 0x6c, 0x6f, 0x63, 0x6b, 0x5f, 0x74, 0x69, 0x64, 0x3a, 0x20, 0x25, 0x64, 0x2c, 0x20, 0x6c
        /*0020*/ 	.byte	0x6f, 0x63, 0x61, 0x6c, 0x5f, 0x74, 0x69, 0x64, 0x3a, 0x20, 0x25, 0x64, 0x0a, 0x00
.L_0:


//--------------------- .nv.shared.reserved.0     --------------------------
	.section	.nv.shared.reserved.0,"aw",@nobits
	.weak		__nv_reservedSMEM_offset_0_alias
	.size		__nv_reservedSMEM_offset_0_alias, 0, 64
	.other		__nv_reservedSMEM_offset_0_alias,@"STO_CUDA_RESERVED_SHARED STV_DEFAULT"
__nv_reservedSMEM_offset_0_alias:
	.zero		0
	.zero		64


//--------------------- .nv.constant0._Z3sumPf    --------------------------
	.section	.nv.constant0._Z3sumPf,"a",@progbits
	.sectionflags	@""
	.align	4
.nv.constant0._Z3sumPf:
	.zero		904


//--------------------- SYMBOLS --------------------------

	.type		.nv.reservedSmem.offset0,@object
	.size		.nv.reservedSmem.offset0,0x4
	.type		vprintf,@function
